//
// Generated by NVIDIA NVVM Compiler
//
// Compiler Build ID: CL-36424714
// Cuda compilation tools, release 13.0, V13.0.88
// Based on NVVM 20.0.0
//

.version 9.0
.target sm_100
.address_size 64

	// .globl	_Z10cuda_hellov
.extern .func  (.param .b32 func_retval0) vprintf
(
	.param .b64 vprintf_param_0,
	.param .b64 vprintf_param_1
)
;
.global .align 1 .b8 $str[13] = {72, 101, 108, 108, 111, 32, 119, 111, 114, 108, 100, 33};

.visible .entry _Z10cuda_hellov()
{
	.reg .b32 	%r<3>;
	.reg .b64 	%rd<3>;

	mov.u64 	%rd1, $str;
	cvta.global.u64 	%rd2, %rd1;
	{ // callseq 0, 0
	.param .b64 param0;
	st.param.b64 	[param0], %rd2;
	.param .b64 param1;
	st.param.b64 	[param1], 0;
	.param .b32 retval0;
	call.uni (retval0), 
	vprintf, 
	(
	param0, 
	param1
	);
	ld.param.b32 	%r1, [retval0];
	} // callseq 0
	ret;

}


// ===== COMPILED SASS (sm_100) =====

	.target	sm_100

	.elftype	@"ET_EXEC"


//--------------------- .note.nv.tkinfo           --------------------------
	.section	.note.nv.tkinfo,"",@"SHT_NOTE"
	.sectionflags	@"SHF_NOTE_NV_TKINFO"
	.tkinfo
        /*0018*/ 	.word	0x00000002
        /*0030*/ 	.string	""
        /*0030*/ 	.string	"ptxas"
        /*0030*/ 	.string	"Cuda compilation tools, release 13.0, V13.0.88"
        /*0030*/ 	.string	"Build cuda_13.0.r13.0/compiler.36424714_0"
        /*0030*/ 	.string	"-arch sm_100 -m 64 "



//--------------------- .note.nv.cuinfo           --------------------------
	.section	.note.nv.cuinfo,"",@"SHT_NOTE"
	.sectionflags	@"SHF_NOTE_NV_CUINFO"
        /*0018*/ 	.short	0x0002
        /*001a*/ 	.short	0x0064
        /*001c*/ 	.short	0x0082
	.zero		2


//--------------------- .nv.info                  --------------------------
	.section	.nv.info,"",@"SHT_CUDA_INFO"
	.align	4


	//----- nvinfo : EIATTR_REGCOUNT
	.align		4
        /*0000*/ 	.byte	0x04, 0x2f
        /*0002*/ 	.short	(.L_2 - .L_1)
	.align		4
.L_1:
        /*0004*/ 	.word	index@(_Z10cuda_hellov)
        /*0008*/ 	.word	0x00000018


	//----- nvinfo : EIATTR_FRAME_SIZE
	.align		4
.L_2:
        /*000c*/ 	.byte	0x04, 0x11
        /*000e*/ 	.short	(.L_4 - .L_3)
	.align		4
.L_3:
        /*0010*/ 	.word	index@(_Z10cuda_hellov)
        /*0014*/ 	.word	0x00000000


	//----- nvinfo : EIATTR_MIN_STACK_SIZE
	.align		4
.L_4:
        /*0018*/ 	.byte	0x04, 0x12
        /*001a*/ 	.short	(.L_6 - .L_5)
	.align		4
.L_5:
        /*001c*/ 	.word	index@(_Z10cuda_hellov)
        /*0020*/ 	.word	0x00000000
.L_6:


//--------------------- .nv.compat                --------------------------
	.section	.nv.compat,"",@"SHT_CUDA_COMPAT_INFO"
	.align	4
        /*0000*/ 	.byte	0x02, 0x09, 0x00, 0x00, 0x02, 0x02, 0x01, 0x00, 0x02, 0x05, 0x05, 0x00, 0x03, 0x07, 0x01, 0x01
        /*0010*/ 	.byte	0x02, 0x03, 0x00, 0x00, 0x02, 0x06, 0x01, 0x00, 0x04, 0x0b, 0x08, 0x00, 0x09, 0x00, 0x00, 0x00
        /*0020*/ 	.byte	0x00, 0x00, 0x00, 0x00


//--------------------- .nv.info._Z10cuda_hellov  --------------------------
	.section	.nv.info._Z10cuda_hellov,"",@"SHT_CUDA_INFO"
	.sectionflags	@""
	.align	4


	//----- nvinfo : EIATTR_CUDA_API_VERSION
	.align		4
        /*0000*/ 	.byte	0x04, 0x37
        /*0002*/ 	.short	(.L_8 - .L_7)
.L_7:
        /*0004*/ 	.word	0x00000082


	//----- nvinfo : EIATTR_SPARSE_MMA_MASK
	.align		4
.L_8:
        /*0008*/ 	.byte	0x03, 0x50
        /*000a*/ 	.short	0x0000


	//----- nvinfo : EIATTR_MAXREG_COUNT
	.align		4
        /*000c*/ 	.byte	0x03, 0x1b
        /*000e*/ 	.short	0x00ff


	//----- nvinfo : EIATTR_EXTERNS
	.align		4
        /*0010*/ 	.byte	0x04, 0x0f
        /*0012*/ 	.short	(.L_10 - .L_9)


	//   ....[0]....
	.align		4
.L_9:
        /*0014*/ 	.word	index@(vprintf)


	//----- nvinfo : EIATTR_MERCURY_ISA_VERSION
	.align		4
.L_10:
        /*0018*/ 	.byte	0x03, 0x5f
        /*001a*/ 	.short	0x0101


	//----- nvinfo : EIATTR_VRC_CTA_INIT_COUNT
	.align		4
        /*001c*/ 	.byte	0x02, 0x4a
	.zero		1
	.zero		1


	//----- nvinfo : EIATTR_SYSCALL_OFFSETS
	.align		4
        /*0020*/ 	.byte	0x04, 0x46
        /*0022*/ 	.short	(.L_12 - .L_11)


	//   ....[0]....
.L_11:
        /*0024*/ 	.word	0x00000080


	//----- nvinfo : EIATTR_EXIT_INSTR_OFFSETS
	.align		4
.L_12:
        /*0028*/ 	.byte	0x04, 0x1c
        /*002a*/ 	.short	(.L_14 - .L_13)


	//   ....[0]....
.L_13:
        /*002c*/ 	.word	0x00000090


	//----- nvinfo : EIATTR_SW_WAR
	.align		4
.L_14:
        /*0030*/ 	.byte	0x04, 0x36
        /*0032*/ 	.short	(.L_16 - .L_15)
.L_15:
        /*0034*/ 	.word	0x00000008
.L_16:


//--------------------- .nv.callgraph             --------------------------
	.section	.nv.callgraph,"",@"SHT_CUDA_CALLGRAPH"
	.align	4
	.sectionentsize	8
	.align		4
        /*0000*/ 	.word	0x00000000
	.align		4
        /*0004*/ 	.word	0xffffffff
	.align		4
        /*0008*/ 	.word	index@(_Z10cuda_hellov)
	.align		4
        /*000c*/ 	.word	index@(vprintf)
	.align		4
        /*0010*/ 	.word	0x00000000
	.align		4
        /*0014*/ 	.word	0xfffffffe
	.align		4
        /*0018*/ 	.word	0x00000000
	.align		4
        /*001c*/ 	.word	0xfffffffd
	.align		4
        /*0020*/ 	.word	0x00000000
	.align		4
        /*0024*/ 	.word	0xfffffffc


//--------------------- .nv.constant4             --------------------------
	.section	.nv.constant4,"a",@progbits
	.align	8
	.align		8
.nv.constant4:
        /*0000*/ 	.dword	vprintf
	.align		8
        /*0008*/ 	.dword	$str


//--------------------- .text._Z10cuda_hellov     --------------------------
	.section	.text._Z10cuda_hellov,"ax",@progbits
	.align	128
        .global         _Z10cuda_hellov
        .type           _Z10cuda_hellov,@function
        .size           _Z10cuda_hellov,(.L_x_2 - _Z10cuda_hellov)
        .other          _Z10cuda_hellov,@"STO_CUDA_ENTRY STV_DEFAULT"
_Z10cuda_hellov:
.text._Z10cuda_hellov:
[----:B------:R-:W0:Y:S01]  /*0000*/  LDC R1, c[0x0][0x37c] ;  /* 0x0000df00ff017b82 */ /* 0x000e220000000800 */
[----:B------:R-:W-:Y:S01]  /*0010*/  MOV R0, 0x0 ;  /* 0x0000000000007802 */ /* 0x000fe20000000f00 */
[----:B------:R-:W1:Y:S01]  /*0020*/  LDCU.64 UR4, c[0x4][0x8] ;  /* 0x01000100ff0477ac */ /* 0x000e620008000a00 */
[----:B------:R-:W-:-:S05]  /*0030*/  CS2R R6, SRZ ;  /* 0x0000000000067805 */ /* 0x000fca000001ff00 */
[----:B------:R2:W3:Y:S01]  /*0040*/  LDC.64 R2, c[0x4][R0] ;  /* 0x0100000000027b82 */ /* 0x0004e20000000a00 */
[----:B-1----:R-:W-:Y:S02]  /*0050*/  IMAD.U32 R4, RZ, RZ, UR4 ;  /* 0x00000004ff047e24 */ /* 0x002fe4000f8e00ff */
[----:B--2---:R-:W-:-:S07]  /*0060*/  IMAD.U32 R5, RZ, RZ, UR5 ;  /* 0x00000005ff057e24 */ /* 0x004fce000f8e00ff */
[----:B------:R-:W-:-:S07]  /*0070*/  LEPC R20, `(.L_x_0) ;  /* 0x000000001014794e */ /* 0x000fce0000000000 */
[----:B0--3--:R-:W-:Y:S05]  /*0080*/  CALL.ABS.NOINC R2 ;  /* 0x0000000002007343 */ /* 0x009fea0003c00000 */
.L_x_0:
[----:B------:R-:W-:Y:S05]  /*0090*/  EXIT ;  /* 0x000000000000794d */ /* 0x000fea0003800000 */
.L_x_1:
[----:B------:R-:W-:-:S00]  /*00a0*/  BRA `(.L_x_1) ;  /* 0xfffffffc00fc7947 */ /* 0x000fc0000383ffff */
[----:B------:R-:W-:-:S00]  /*00b0*/  NOP ;  /* 0x0000000000007918 */ /* 0x000fc00000000000 */
        /* <DEDUP_REMOVED lines=12> */
.L_x_2:


//--------------------- .nv.global.init           --------------------------
	.section	.nv.global.init,"aw",@progbits
.nv.global.init:
	.type		$str,@object
	.size		$str,(.L_0 - $str)
$str:
        /*0000*/ 	.byte	0x48, 0x65, 0x6c, 0x6c, 0x6f, 0x20, 0x77, 0x6f, 0x72, 0x6c, 0x64, 0x21, 0x00
.L_0:


//--------------------- .nv.shared.reserved.0     --------------------------
	.section	.nv.shared.reserved.0,"aw",@nobits
	.weak		__nv_reservedSMEM_offset_0_alias
	.size		__nv_reservedSMEM_offset_0_alias, 0, 64
	.other		__nv_reservedSMEM_offset_0_alias,@"STO_CUDA_RESERVED_SHARED STV_DEFAULT"
__nv_reservedSMEM_offset_0_alias:
	.zero		0
	.zero		64


//--------------------- .nv.constant0._Z10cuda_hellov --------------------------
	.section	.nv.constant0._Z10cuda_hellov,"a",@progbits
	.sectionflags	@""
	.align	4
.nv.constant0._Z10cuda_hellov:
	.zero		896


//--------------------- SYMBOLS --------------------------

	.type		.nv.reservedSmem.offset0,@object
	.size		.nv.reservedSmem.offset0,0x4
	.type		vprintf,@function
